	.headerflags	@"EF_CUDA_TEXMODE_UNIFIED EF_CUDA_64BIT_ADDRESS EF_CUDA_ACCELERATORS EF_CUDA_SM90 EF_CUDA_VIRTUAL_SM(EF_CUDA_SM90)"
	.elftype	@"ET_EXEC"


//--------------------- .nv.info                  --------------------------
	.section	.nv.info,"",@"SHT_CUDA_INFO"
	.align	4


	//----- nvinfo : EIATTR_REGCOUNT
	.align		4
        /*0000*/ 	.byte	0x04, 0x2f
        /*0002*/ 	.short	(.L_1 - .L_0)
	.align		4
.L_0:
        /*0004*/ 	.word	index@(triton_poi_fused_convolution_21)
        /*0008*/ 	.word	0x0000000c


	//----- nvinfo : EIATTR_MIN_STACK_SIZE
	.align		4
.L_1:
        /*000c*/ 	.byte	0x04, 0x12
        /*000e*/ 	.short	(.L_3 - .L_2)
	.align		4
.L_2:
        /*0010*/ 	.word	index@(triton_poi_fused_convolution_21)
        /*0014*/ 	.word	0x00000000


	//----- nvinfo : EIATTR_FRAME_SIZE
	.align		4
.L_3:
        /*0018*/ 	.byte	0x04, 0x11
        /*001a*/ 	.short	(.L_5 - .L_4)
	.align		4
.L_4:
        /*001c*/ 	.word	index@(triton_poi_fused_convolution_21)
        /*0020*/ 	.word	0x00000000


	//----- nvinfo : EIATTR_MIN_STACK_SIZE
	.align		4
.L_5:
        /*0024*/ 	.byte	0x04, 0x12
        /*0026*/ 	.short	(.L_7 - .L_6)
	.align		4
.L_6:
        /*0028*/ 	.word	index@(triton_poi_fused_convolution_21)
        /*002c*/ 	.word	0x00000000
.L_7:


//--------------------- .nv.info.triton_poi_fused_convolution_21 --------------------------
	.section	.nv.info.triton_poi_fused_convolution_21,"",@"SHT_CUDA_INFO"
	.sectionflags	@""
	.align	4


	//----- nvinfo : EIATTR_CUDA_API_VERSION
	.align		4
        /*0000*/ 	.byte	0x04, 0x37
        /*0002*/ 	.short	(.L_9 - .L_8)
.L_8:
        /*0004*/ 	.word	0x0000007c


	//----- nvinfo : EIATTR_KPARAM_INFO
	.align		4
.L_9:
        /*0008*/ 	.byte	0x04, 0x17
        /*000a*/ 	.short	(.L_11 - .L_10)
.L_10:
        /*000c*/ 	.word	0x00000000
        /*0010*/ 	.short	0x0002
        /*0012*/ 	.short	0x0010
        /*0014*/ 	.byte	0x00, 0xf0, 0x11, 0x00


	//----- nvinfo : EIATTR_KPARAM_INFO
	.align		4
.L_11:
        /*0018*/ 	.byte	0x04, 0x17
        /*001a*/ 	.short	(.L_13 - .L_12)
.L_12:
        /*001c*/ 	.word	0x00000000
        /*0020*/ 	.short	0x0001
        /*0022*/ 	.short	0x0008
        /*0024*/ 	.byte	0x00, 0xf4, 0x21, 0x00


	//----- nvinfo : EIATTR_KPARAM_INFO
	.align		4
.L_13:
        /*0028*/ 	.byte	0x04, 0x17
        /*002a*/ 	.short	(.L_15 - .L_14)
.L_14:
        /*002c*/ 	.word	0x00000000
        /*0030*/ 	.short	0x0000
        /*0032*/ 	.short	0x0000
        /*0034*/ 	.byte	0x00, 0xf4, 0x21, 0x00


	//----- nvinfo : EIATTR_SPARSE_MMA_MASK
	.align		4
.L_15:
        /*0038*/ 	.byte	0x03, 0x50
        /*003a*/ 	.short	0x0000


	//----- nvinfo : EIATTR_MAXREG_COUNT
	.align		4
        /*003c*/ 	.byte	0x03, 0x1b
        /*003e*/ 	.short	0x00ff


	//----- nvinfo : EIATTR_EXIT_INSTR_OFFSETS
	.align		4
        /*0040*/ 	.byte	0x04, 0x1c
        /*0042*/ 	.short	(.L_17 - .L_16)


	//   ....[0]....
.L_16:
        /*0044*/ 	.word	0x00000170


	//----- nvinfo : EIATTR_REQNTID
	.align		4
.L_17:
        /*0048*/ 	.byte	0x04, 0x10
        /*004a*/ 	.short	(.L_19 - .L_18)
.L_18:
        /*004c*/ 	.word	0x00000080
        /*0050*/ 	.word	0x00000001
        /*0054*/ 	.word	0x00000001


	//----- nvinfo : EIATTR_CBANK_PARAM_SIZE
	.align		4
.L_19:
        /*0058*/ 	.byte	0x03, 0x19
        /*005a*/ 	.short	0x0014


	//----- nvinfo : EIATTR_PARAM_CBANK
	.align		4
        /*005c*/ 	.byte	0x04, 0x0a
        /*005e*/ 	.short	(.L_21 - .L_20)
	.align		4
.L_20:
        /*0060*/ 	.word	index@(.nv.constant0.triton_poi_fused_convolution_21)
        /*0064*/ 	.short	0x0210
        /*0066*/ 	.short	0x0014


	//----- nvinfo : EIATTR_SW_WAR
	.align		4
.L_21:
        /*0068*/ 	.byte	0x04, 0x36
        /*006a*/ 	.short	(.L_23 - .L_22)
.L_22:
        /*006c*/ 	.word	0x00000008
.L_23:


//--------------------- .nv.callgraph             --------------------------
	.section	.nv.callgraph,"",@"SHT_CUDA_CALLGRAPH"
	.align	4
	.sectionentsize	8
	.align		4
        /*0000*/ 	.word	0x00000000
	.align		4
        /*0004*/ 	.word	0xffffffff
	.align		4
        /*0008*/ 	.word	0x00000000
	.align		4
        /*000c*/ 	.word	0xfffffffe
	.align		4
        /*0010*/ 	.word	0x00000000
	.align		4
        /*0014*/ 	.word	0xfffffffd
	.align		4
        /*0018*/ 	.word	0x00000000
	.align		4
        /*001c*/ 	.word	0xfffffffc


//--------------------- .text.triton_poi_fused_convolution_21 --------------------------
	.section	.text.triton_poi_fused_convolution_21,"ax",@progbits
	.align	128
        .global         triton_poi_fused_convolution_21
        .type           triton_poi_fused_convolution_21,@function
        .size           triton_poi_fused_convolution_21,(.L_x_1 - triton_poi_fused_convolution_21)
        .other          triton_poi_fused_convolution_21,@"STO_CUDA_ENTRY STV_DEFAULT"
triton_poi_fused_convolution_21:
.text.triton_poi_fused_convolution_21:
[----:B------:R-:W-:Y:S01]  /*0000*/  LDC R1, c[0x0][0x28] ;  /* 0x00000a00ff017b82 */ /* 0x000fe20000000800 */
[----:B------:R-:W1:Y:S07]  /*0010*/  S2R R0, SR_TID.X ;  /* 0x0000000000007919 */ /* 0x000e6e0000002100 */
[----:B------:R-:W2:Y:S01]  /*0020*/  LDC.64 R4, c[0x0][0x218] ;  /* 0x00008600ff047b82 */ /* 0x000ea20000000a00 */
[----:B------:R-:W-:Y:S01]  /*0030*/  ULDC.64 UR4, c[0x0][0x208] ;  /* 0x0000820000047ab9 */ /* 0x000fe20000000a00 */
[----:B------:R-:W3:Y:S06]  /*0040*/  S2R R7, SR_CTAID.X ;  /* 0x0000000000077919 */ /* 0x000eec0000002500 */
[----:B------:R-:W4:Y:S01]  /*0050*/  LDC.64 R2, c[0x0][0x210] ;  /* 0x00008400ff027b82 */ /* 0x000f220000000a00 */
[----:B-1----:R-:W-:-:S02]  /*0060*/  SHF.L.U32 R0, R0, 0x1, RZ ;  /* 0x0000000100007819 */ /* 0x002fc400000006ff */
[----:B---3--:R-:W-:Y:S02]  /*0070*/  SHF.R.S32.HI R6, RZ, 0x17, R7 ;  /* 0x00000017ff067819 */ /* 0x008fe40000011407 */
[----:B------:R-:W-:Y:S02]  /*0080*/  LOP3.LUT R0, R0, 0xfe, RZ, 0xc0, !PT ;  /* 0x000000fe00007812 */ /* 0x000fe400078ec0ff */
[----:B------:R-:W-:Y:S02]  /*0090*/  SGXT R6, R6, 0x1 ;  /* 0x000000010606781a */ /* 0x000fe40000000200 */
[----:B------:R-:W-:-:S04]  /*00a0*/  LEA R7, R7, R0, 0x8 ;  /* 0x0000000007077211 */ /* 0x000fc800078e40ff */
[----:B------:R-:W-:Y:S01]  /*00b0*/  LEA.HI R6, R6, R7, RZ, 0xc ;  /* 0x0000000706067211 */ /* 0x000fe200078f60ff */
[----:B----4-:R-:W-:-:S03]  /*00c0*/  IMAD.WIDE R2, R7, 0x4, R2 ;  /* 0x0000000407027825 */ /* 0x010fc600078e0202 */
[----:B------:R-:W-:-:S05]  /*00d0*/  SHF.R.S32.HI R6, RZ, 0xc, R6 ;  /* 0x0000000cff067819 */ /* 0x000fca0000011406 */
[----:B------:R-:W-:-:S05]  /*00e0*/  IMAD.HI R0, R6, 0x55555556, RZ ;  /* 0x5555555606007827 */ /* 0x000fca00078e02ff */
[----:B------:R-:W-:-:S05]  /*00f0*/  LEA.HI R9, R0, R0, RZ, 0x1 ;  /* 0x0000000000097211 */ /* 0x000fca00078f08ff */
[----:B------:R-:W-:Y:S02]  /*0100*/  IMAD R9, R9, -0x3, R6 ;  /* 0xfffffffd09097824 */ /* 0x000fe400078e0206 */
[----:B------:R-:W3:Y:S02]  /*0110*/  LDG.E.64 R6, desc[UR4][R2.64] ;  /* 0x0000000402067981 */ /* 0x000ee4000c1e1b00 */
[----:B--2---:R-:W-:-:S06]  /*0120*/  IMAD.WIDE R4, R9, 0x4, R4 ;  /* 0x0000000409047825 */ /* 0x004fcc00078e0204 */
[----:B------:R-:W3:Y:S02]  /*0130*/  LDG.E.EL R4, desc[UR4][R4.64] ;  /* 0x0000000404047981 */ /* 0x000ee4000c2e1900 */
[--C-:B---3--:R-:W-:Y:S01]  /*0140*/  FADD R6, R6, R4.reuse ;  /* 0x0000000406067221 */ /* 0x108fe20000000000 */
[----:B------:R-:W-:-:S05]  /*0150*/  FADD R7, R7, R4 ;  /* 0x0000000407077221 */ /* 0x000fca0000000000 */
[----:B------:R-:W-:Y:S01]  /*0160*/  STG.E.64 desc[UR4][R2.64], R6 ;  /* 0x0000000602007986 */ /* 0x000fe2000c101b04 */
[----:B------:R-:W-:Y:S05]  /*0170*/  EXIT ;  /* 0x000000000000794d */ /* 0x000fea0003800000 */
.L_x_0:
[----:B------:R-:W-:-:S00]  /*0180*/  BRA `(.L_x_0) ;  /* 0xfffffffc00fc7947 */ /* 0x000fc0000383ffff */
[----:B------:R-:W-:-:S00]  /*0190*/  NOP ;  /* 0x0000000000007918 */ /* 0x000fc00000000000 */
        /* <DEDUP_REMOVED lines=14> */
.L_x_1:


//--------------------- .nv.constant0.triton_poi_fused_convolution_21 --------------------------
	.section	.nv.constant0.triton_poi_fused_convolution_21,"a",@progbits
	.sectionflags	@""
	.align	4
.nv.constant0.triton_poi_fused_convolution_21:
	.zero		548
